//
// Generated by NVIDIA NVVM Compiler
//
// Compiler Build ID: CL-36424714
// Cuda compilation tools, release 13.0, V13.0.88
// Based on NVVM 20.0.0
//

.version 9.0
.target sm_100
.address_size 64

	// .globl	_Z10update_gpuP8Particlei

.visible .entry _Z10update_gpuP8Particlei(
	.param .u64 .ptr .align 1 _Z10update_gpuP8Particlei_param_0,
	.param .u32 _Z10update_gpuP8Particlei_param_1
)
{
	.reg .b32 	%r<6>;
	.reg .b32 	%f<14>;
	.reg .b64 	%rd<5>;

	ld.param.u64 	%rd1, [_Z10update_gpuP8Particlei_param_0];
	ld.param.u32 	%r1, [_Z10update_gpuP8Particlei_param_1];
	cvta.to.global.u64 	%rd2, %rd1;
	mov.u32 	%r2, %ctaid.x;
	mov.u32 	%r3, %ntid.x;
	mov.u32 	%r4, %tid.x;
	mad.lo.s32 	%r5, %r2, %r3, %r4;
	mul.wide.s32 	%rd3, %r5, 24;
	add.s64 	%rd4, %rd2, %rd3;
	ld.global.f32 	%f1, [%rd4+12];
	add.f32 	%f2, %f1, 0f3F800000;
	ld.global.f32 	%f3, [%rd4+16];
	add.f32 	%f4, %f3, 0f40000000;
	ld.global.f32 	%f5, [%rd4+20];
	add.f32 	%f6, %f5, 0f40400000;
	st.global.f32 	[%rd4+12], %f2;
	st.global.f32 	[%rd4+16], %f4;
	st.global.f32 	[%rd4+20], %f6;
	cvt.rn.f32.s32 	%f7, %r1;
	ld.global.f32 	%f8, [%rd4];
	fma.rn.f32 	%f9, %f2, %f7, %f8;
	ld.global.f32 	%f10, [%rd4+4];
	fma.rn.f32 	%f11, %f4, %f7, %f10;
	ld.global.f32 	%f12, [%rd4+8];
	fma.rn.f32 	%f13, %f6, %f7, %f12;
	st.global.f32 	[%rd4], %f9;
	st.global.f32 	[%rd4+4], %f11;
	st.global.f32 	[%rd4+8], %f13;
	ret;

}


// ===== COMPILED SASS (sm_100) =====

	.target	sm_100

	.elftype	@"ET_EXEC"


//--------------------- .note.nv.tkinfo           --------------------------
	.section	.note.nv.tkinfo,"",@"SHT_NOTE"
	.sectionflags	@"SHF_NOTE_NV_TKINFO"
	.tkinfo
        /*0018*/ 	.word	0x00000002
        /*0030*/ 	.string	""
        /*0030*/ 	.string	"ptxas"
        /*0030*/ 	.string	"Cuda compilation tools, release 13.0, V13.0.88"
        /*0030*/ 	.string	"Build cuda_13.0.r13.0/compiler.36424714_0"
        /*0030*/ 	.string	"-arch sm_100 -m 64 "



//--------------------- .note.nv.cuinfo           --------------------------
	.section	.note.nv.cuinfo,"",@"SHT_NOTE"
	.sectionflags	@"SHF_NOTE_NV_CUINFO"
        /*0018*/ 	.short	0x0002
        /*001a*/ 	.short	0x0064
        /*001c*/ 	.short	0x0082
	.zero		2


//--------------------- .nv.info                  --------------------------
	.section	.nv.info,"",@"SHT_CUDA_INFO"
	.align	4


	//----- nvinfo : EIATTR_REGCOUNT
	.align		4
        /*0000*/ 	.byte	0x04, 0x2f
        /*0002*/ 	.short	(.L_1 - .L_0)
	.align		4
.L_0:
        /*0004*/ 	.word	index@(_Z10update_gpuP8Particlei)
        /*0008*/ 	.word	0x00000012


	//----- nvinfo : EIATTR_FRAME_SIZE
	.align		4
.L_1:
        /*000c*/ 	.byte	0x04, 0x11
        /*000e*/ 	.short	(.L_3 - .L_2)
	.align		4
.L_2:
        /*0010*/ 	.word	index@(_Z10update_gpuP8Particlei)
        /*0014*/ 	.word	0x00000000


	//----- nvinfo : EIATTR_MIN_STACK_SIZE
	.align		4
.L_3:
        /*0018*/ 	.byte	0x04, 0x12
        /*001a*/ 	.short	(.L_5 - .L_4)
	.align		4
.L_4:
        /*001c*/ 	.word	index@(_Z10update_gpuP8Particlei)
        /*0020*/ 	.word	0x00000000
.L_5:


//--------------------- .nv.compat                --------------------------
	.section	.nv.compat,"",@"SHT_CUDA_COMPAT_INFO"
	.align	4
        /*0000*/ 	.byte	0x02, 0x09, 0x00, 0x00, 0x02, 0x02, 0x01, 0x00, 0x02, 0x05, 0x05, 0x00, 0x03, 0x07, 0x01, 0x01
        /*0010*/ 	.byte	0x02, 0x03, 0x00, 0x00, 0x02, 0x06, 0x01, 0x00, 0x04, 0x0b, 0x08, 0x00, 0x09, 0x00, 0x00, 0x00
        /*0020*/ 	.byte	0x00, 0x00, 0x00, 0x00


//--------------------- .nv.info._Z10update_gpuP8Particlei --------------------------
	.section	.nv.info._Z10update_gpuP8Particlei,"",@"SHT_CUDA_INFO"
	.sectionflags	@""
	.align	4


	//----- nvinfo : EIATTR_CUDA_API_VERSION
	.align		4
        /*0000*/ 	.byte	0x04, 0x37
        /*0002*/ 	.short	(.L_7 - .L_6)
.L_6:
        /*0004*/ 	.word	0x00000082


	//----- nvinfo : EIATTR_KPARAM_INFO
	.align		4
.L_7:
        /*0008*/ 	.byte	0x04, 0x17
        /*000a*/ 	.short	(.L_9 - .L_8)
.L_8:
        /*000c*/ 	.word	0x00000000
        /*0010*/ 	.short	0x0001
        /*0012*/ 	.short	0x0008
        /*0014*/ 	.byte	0x00, 0xf0, 0x11, 0x00


	//----- nvinfo : EIATTR_KPARAM_INFO
	.align		4
.L_9:
        /*0018*/ 	.byte	0x04, 0x17
        /*001a*/ 	.short	(.L_11 - .L_10)
.L_10:
        /*001c*/ 	.word	0x00000000
        /*0020*/ 	.short	0x0000
        /*0022*/ 	.short	0x0000
        /*0024*/ 	.byte	0x00, 0xf5, 0x21, 0x00


	//----- nvinfo : EIATTR_SPARSE_MMA_MASK
	.align		4
.L_11:
        /*0028*/ 	.byte	0x03, 0x50
        /*002a*/ 	.short	0x0000


	//----- nvinfo : EIATTR_MAXREG_COUNT
	.align		4
        /*002c*/ 	.byte	0x03, 0x1b
        /*002e*/ 	.short	0x00ff


	//----- nvinfo : EIATTR_MERCURY_ISA_VERSION
	.align		4
        /*0030*/ 	.byte	0x03, 0x5f
        /*0032*/ 	.short	0x0101


	//----- nvinfo : EIATTR_VRC_CTA_INIT_COUNT
	.align		4
        /*0034*/ 	.byte	0x02, 0x4a
	.zero		1
	.zero		1


	//----- nvinfo : EIATTR_EXIT_INSTR_OFFSETS
	.align		4
        /*0038*/ 	.byte	0x04, 0x1c
        /*003a*/ 	.short	(.L_13 - .L_12)


	//   ....[0]....
.L_12:
        /*003c*/ 	.word	0x000001c0


	//----- nvinfo : EIATTR_CBANK_PARAM_SIZE
	.align		4
.L_13:
        /*0040*/ 	.byte	0x03, 0x19
        /*0042*/ 	.short	0x000c


	//----- nvinfo : EIATTR_PARAM_CBANK
	.align		4
        /*0044*/ 	.byte	0x04, 0x0a
        /*0046*/ 	.short	(.L_15 - .L_14)
	.align		4
.L_14:
        /*0048*/ 	.word	index@(.nv.constant0._Z10update_gpuP8Particlei)
        /*004c*/ 	.short	0x0380
        /*004e*/ 	.short	0x000c


	//----- nvinfo : EIATTR_SW_WAR
	.align		4
.L_15:
        /*0050*/ 	.byte	0x04, 0x36
        /*0052*/ 	.short	(.L_17 - .L_16)
.L_16:
        /*0054*/ 	.word	0x00000008
.L_17:


//--------------------- .nv.callgraph             --------------------------
	.section	.nv.callgraph,"",@"SHT_CUDA_CALLGRAPH"
	.align	4
	.sectionentsize	8
	.align		4
        /*0000*/ 	.word	0x00000000
	.align		4
        /*0004*/ 	.word	0xffffffff
	.align		4
        /*0008*/ 	.word	0x00000000
	.align		4
        /*000c*/ 	.word	0xfffffffe
	.align		4
        /*0010*/ 	.word	0x00000000
	.align		4
        /*0014*/ 	.word	0xfffffffd
	.align		4
        /*0018*/ 	.word	0x00000000
	.align		4
        /*001c*/ 	.word	0xfffffffc


//--------------------- .text._Z10update_gpuP8Particlei --------------------------
	.section	.text._Z10update_gpuP8Particlei,"ax",@progbits
	.align	128
        .global         _Z10update_gpuP8Particlei
        .type           _Z10update_gpuP8Particlei,@function
        .size           _Z10update_gpuP8Particlei,(.L_x_1 - _Z10update_gpuP8Particlei)
        .other          _Z10update_gpuP8Particlei,@"STO_CUDA_ENTRY STV_DEFAULT"
_Z10update_gpuP8Particlei:
.text._Z10update_gpuP8Particlei:
[----:B------:R-:W-:Y:S01]  /*0000*/  LDC R1, c[0x0][0x37c] ;  /* 0x0000df00ff017b82 */ /* 0x000fe20000000800 */
[----:B------:R-:W0:Y:S07]  /*0010*/  S2R R0, SR_TID.X ;  /* 0x0000000000007919 */ /* 0x000e2e0000002100 */
[----:B------:R-:W0:Y:S01]  /*0020*/  S2UR UR6, SR_CTAID.X ;  /* 0x00000000000679c3 */ /* 0x000e220000002500 */
[----:B------:R-:W1:Y:S07]  /*0030*/  LDCU.64 UR4, c[0x0][0x358] ;  /* 0x00006b00ff0477ac */ /* 0x000e6e0008000a00 */
[----:B------:R-:W0:Y:S08]  /*0040*/  LDC R5, c[0x0][0x360] ;  /* 0x0000d800ff057b82 */ /* 0x000e300000000800 */
[----:B------:R-:W2:Y:S01]  /*0050*/  LDC.64 R2, c[0x0][0x380] ;  /* 0x0000e000ff027b82 */ /* 0x000ea20000000a00 */
[----:B0-----:R-:W-:Y:S01]  /*0060*/  IMAD R5, R5, UR6, R0 ;  /* 0x0000000605057c24 */ /* 0x001fe2000f8e0200 */
[----:B------:R-:W0:Y:S03]  /*0070*/  LDCU UR6, c[0x0][0x388] ;  /* 0x00007100ff0677ac */ /* 0x000e260008000800 */
[----:B--2---:R-:W-:-:S05]  /*0080*/  IMAD.WIDE R2, R5, 0x18, R2 ;  /* 0x0000001805027825 */ /* 0x004fca00078e0202 */
[----:B-1----:R-:W2:Y:S04]  /*0090*/  LDG.E R0, desc[UR4][R2.64+0xc] ;  /* 0x00000c0402007981 */ /* 0x002ea8000c1e1900 */
[----:B------:R-:W3:Y:S04]  /*00a0*/  LDG.E R4, desc[UR4][R2.64+0x10] ;  /* 0x0000100402047981 */ /* 0x000ee8000c1e1900 */
[----:B------:R-:W4:Y:S04]  /*00b0*/  LDG.E R6, desc[UR4][R2.64+0x14] ;  /* 0x0000140402067981 */ /* 0x000f28000c1e1900 */
[----:B------:R-:W5:Y:S04]  /*00c0*/  LDG.E R10, desc[UR4][R2.64] ;  /* 0x00000004020a7981 */ /* 0x000f68000c1e1900 */
[----:B------:R-:W5:Y:S04]  /*00d0*/  LDG.E R12, desc[UR4][R2.64+0x4] ;  /* 0x00000404020c7981 */ /* 0x000f68000c1e1900 */
[----:B------:R-:W5:Y:S01]  /*00e0*/  LDG.E R14, desc[UR4][R2.64+0x8] ;  /* 0x00000804020e7981 */ /* 0x000f62000c1e1900 */
[----:B0-----:R-:W-:Y:S01]  /*00f0*/  I2FP.F32.S32 R8, UR6 ;  /* 0x0000000600087c45 */ /* 0x001fe20008201400 */
[----:B--2---:R-:W-:Y:S01]  /*0100*/  FADD R5, R0, 1 ;  /* 0x3f80000000057421 */ /* 0x004fe20000000000 */
[----:B---3--:R-:W-:-:S04]  /*0110*/  FADD R7, R4, 2 ;  /* 0x4000000004077421 */ /* 0x008fc80000000000 */
[----:B------:R-:W-:Y:S01]  /*0120*/  STG.E desc[UR4][R2.64+0xc], R5 ;  /* 0x00000c0502007986 */ /* 0x000fe2000c101904 */
[----:B----4-:R-:W-:-:S03]  /*0130*/  FADD R9, R6, 3 ;  /* 0x4040000006097421 */ /* 0x010fc60000000000 */
[----:B------:R-:W-:Y:S01]  /*0140*/  STG.E desc[UR4][R2.64+0x10], R7 ;  /* 0x0000100702007986 */ /* 0x000fe2000c101904 */
[----:B-----5:R-:W-:-:S03]  /*0150*/  FFMA R11, R5, R8, R10 ;  /* 0x00000008050b7223 */ /* 0x020fc6000000000a */
[----:B------:R-:W-:Y:S01]  /*0160*/  STG.E desc[UR4][R2.64+0x14], R9 ;  /* 0x0000140902007986 */ /* 0x000fe2000c101904 */
[----:B------:R-:W-:-:S03]  /*0170*/  FFMA R13, R7, R8, R12 ;  /* 0x00000008070d7223 */ /* 0x000fc6000000000c */
[----:B------:R-:W-:Y:S01]  /*0180*/  STG.E desc[UR4][R2.64], R11 ;  /* 0x0000000b02007986 */ /* 0x000fe2000c101904 */
[----:B------:R-:W-:-:S03]  /*0190*/  FFMA R15, R9, R8, R14 ;  /* 0x00000008090f7223 */ /* 0x000fc6000000000e */
[----:B------:R-:W-:Y:S04]  /*01a0*/  STG.E desc[UR4][R2.64+0x4], R13 ;  /* 0x0000040d02007986 */ /* 0x000fe8000c101904 */
[----:B------:R-:W-:Y:S01]  /*01b0*/  STG.E desc[UR4][R2.64+0x8], R15 ;  /* 0x0000080f02007986 */ /* 0x000fe2000c101904 */
[----:B------:R-:W-:Y:S05]  /*01c0*/  EXIT ;  /* 0x000000000000794d */ /* 0x000fea0003800000 */
.L_x_0:
[----:B------:R-:W-:-:S00]  /*01d0*/  BRA `(.L_x_0) ;  /* 0xfffffffc00fc7947 */ /* 0x000fc0000383ffff */
[----:B------:R-:W-:-:S00]  /*01e0*/  NOP ;  /* 0x0000000000007918 */ /* 0x000fc00000000000 */
        /* <DEDUP_REMOVED lines=9> */
.L_x_1:


//--------------------- .nv.shared.reserved.0     --------------------------
	.section	.nv.shared.reserved.0,"aw",@nobits
	.weak		__nv_reservedSMEM_offset_0_alias
	.size		__nv_reservedSMEM_offset_0_alias, 0, 64
	.other		__nv_reservedSMEM_offset_0_alias,@"STO_CUDA_RESERVED_SHARED STV_DEFAULT"
__nv_reservedSMEM_offset_0_alias:
	.zero		0
	.zero		64


//--------------------- .nv.constant0._Z10update_gpuP8Particlei --------------------------
	.section	.nv.constant0._Z10update_gpuP8Particlei,"a",@progbits
	.sectionflags	@""
	.align	4
.nv.constant0._Z10update_gpuP8Particlei:
	.zero		908


//--------------------- SYMBOLS --------------------------

	.type		.nv.reservedSmem.offset0,@object
	.size		.nv.reservedSmem.offset0,0x4
